	.headerflags	@"EF_CUDA_TEXMODE_UNIFIED EF_CUDA_64BIT_ADDRESS EF_CUDA_ACCELERATORS EF_CUDA_SM90 EF_CUDA_VIRTUAL_SM(EF_CUDA_SM90)"
	.elftype	@"ET_EXEC"


//--------------------- .nv.info                  --------------------------
	.section	.nv.info,"",@"SHT_CUDA_INFO"
	.align	4


	//----- nvinfo : EIATTR_REGCOUNT
	.align		4
        /*0000*/ 	.byte	0x04, 0x2f
        /*0002*/ 	.short	(.L_1 - .L_0)
	.align		4
.L_0:
        /*0004*/ 	.word	index@(triton_poi_fused_add_5)
        /*0008*/ 	.word	0x00000012


	//----- nvinfo : EIATTR_MIN_STACK_SIZE
	.align		4
.L_1:
        /*000c*/ 	.byte	0x04, 0x12
        /*000e*/ 	.short	(.L_3 - .L_2)
	.align		4
.L_2:
        /*0010*/ 	.word	index@(triton_poi_fused_add_5)
        /*0014*/ 	.word	0x00000000


	//----- nvinfo : EIATTR_FRAME_SIZE
	.align		4
.L_3:
        /*0018*/ 	.byte	0x04, 0x11
        /*001a*/ 	.short	(.L_5 - .L_4)
	.align		4
.L_4:
        /*001c*/ 	.word	index@(triton_poi_fused_add_5)
        /*0020*/ 	.word	0x00000000


	//----- nvinfo : EIATTR_MIN_STACK_SIZE
	.align		4
.L_5:
        /*0024*/ 	.byte	0x04, 0x12
        /*0026*/ 	.short	(.L_7 - .L_6)
	.align		4
.L_6:
        /*0028*/ 	.word	index@(triton_poi_fused_add_5)
        /*002c*/ 	.word	0x00000000
.L_7:


//--------------------- .nv.info.triton_poi_fused_add_5 --------------------------
	.section	.nv.info.triton_poi_fused_add_5,"",@"SHT_CUDA_INFO"
	.sectionflags	@""
	.align	4


	//----- nvinfo : EIATTR_CUDA_API_VERSION
	.align		4
        /*0000*/ 	.byte	0x04, 0x37
        /*0002*/ 	.short	(.L_9 - .L_8)
.L_8:
        /*0004*/ 	.word	0x0000007c


	//----- nvinfo : EIATTR_KPARAM_INFO
	.align		4
.L_9:
        /*0008*/ 	.byte	0x04, 0x17
        /*000a*/ 	.short	(.L_11 - .L_10)
.L_10:
        /*000c*/ 	.word	0x00000000
        /*0010*/ 	.short	0x0005
        /*0012*/ 	.short	0x0028
        /*0014*/ 	.byte	0x00, 0xf0, 0x11, 0x00


	//----- nvinfo : EIATTR_KPARAM_INFO
	.align		4
.L_11:
        /*0018*/ 	.byte	0x04, 0x17
        /*001a*/ 	.short	(.L_13 - .L_12)
.L_12:
        /*001c*/ 	.word	0x00000000
        /*0020*/ 	.short	0x0004
        /*0022*/ 	.short	0x0020
        /*0024*/ 	.byte	0x00, 0xf4, 0x21, 0x00


	//----- nvinfo : EIATTR_KPARAM_INFO
	.align		4
.L_13:
        /*0028*/ 	.byte	0x04, 0x17
        /*002a*/ 	.short	(.L_15 - .L_14)
.L_14:
        /*002c*/ 	.word	0x00000000
        /*0030*/ 	.short	0x0003
        /*0032*/ 	.short	0x0018
        /*0034*/ 	.byte	0x00, 0xf4, 0x21, 0x00


	//----- nvinfo : EIATTR_KPARAM_INFO
	.align		4
.L_15:
        /*0038*/ 	.byte	0x04, 0x17
        /*003a*/ 	.short	(.L_17 - .L_16)
.L_16:
        /*003c*/ 	.word	0x00000000
        /*0040*/ 	.short	0x0002
        /*0042*/ 	.short	0x0010
        /*0044*/ 	.byte	0x00, 0xf4, 0x21, 0x00


	//----- nvinfo : EIATTR_KPARAM_INFO
	.align		4
.L_17:
        /*0048*/ 	.byte	0x04, 0x17
        /*004a*/ 	.short	(.L_19 - .L_18)
.L_18:
        /*004c*/ 	.word	0x00000000
        /*0050*/ 	.short	0x0001
        /*0052*/ 	.short	0x0008
        /*0054*/ 	.byte	0x00, 0xf4, 0x21, 0x00


	//----- nvinfo : EIATTR_KPARAM_INFO
	.align		4
.L_19:
        /*0058*/ 	.byte	0x04, 0x17
        /*005a*/ 	.short	(.L_21 - .L_20)
.L_20:
        /*005c*/ 	.word	0x00000000
        /*0060*/ 	.short	0x0000
        /*0062*/ 	.short	0x0000
        /*0064*/ 	.byte	0x00, 0xf4, 0x21, 0x00


	//----- nvinfo : EIATTR_SPARSE_MMA_MASK
	.align		4
.L_21:
        /*0068*/ 	.byte	0x03, 0x50
        /*006a*/ 	.short	0x0000


	//----- nvinfo : EIATTR_MAXREG_COUNT
	.align		4
        /*006c*/ 	.byte	0x03, 0x1b
        /*006e*/ 	.short	0x00ff


	//----- nvinfo : EIATTR_EXIT_INSTR_OFFSETS
	.align		4
        /*0070*/ 	.byte	0x04, 0x1c
        /*0072*/ 	.short	(.L_23 - .L_22)


	//   ....[0]....
.L_22:
        /*0074*/ 	.word	0x000001e0


	//   ....[1]....
        /*0078*/ 	.word	0x00000200


	//----- nvinfo : EIATTR_REQNTID
	.align		4
.L_23:
        /*007c*/ 	.byte	0x04, 0x10
        /*007e*/ 	.short	(.L_25 - .L_24)
.L_24:
        /*0080*/ 	.word	0x00000080
        /*0084*/ 	.word	0x00000001
        /*0088*/ 	.word	0x00000001


	//----- nvinfo : EIATTR_CBANK_PARAM_SIZE
	.align		4
.L_25:
        /*008c*/ 	.byte	0x03, 0x19
        /*008e*/ 	.short	0x002c


	//----- nvinfo : EIATTR_PARAM_CBANK
	.align		4
        /*0090*/ 	.byte	0x04, 0x0a
        /*0092*/ 	.short	(.L_27 - .L_26)
	.align		4
.L_26:
        /*0094*/ 	.word	index@(.nv.constant0.triton_poi_fused_add_5)
        /*0098*/ 	.short	0x0210
        /*009a*/ 	.short	0x002c


	//----- nvinfo : EIATTR_SW_WAR
	.align		4
.L_27:
        /*009c*/ 	.byte	0x04, 0x36
        /*009e*/ 	.short	(.L_29 - .L_28)
.L_28:
        /*00a0*/ 	.word	0x00000008
.L_29:


//--------------------- .nv.callgraph             --------------------------
	.section	.nv.callgraph,"",@"SHT_CUDA_CALLGRAPH"
	.align	4
	.sectionentsize	8
	.align		4
        /*0000*/ 	.word	0x00000000
	.align		4
        /*0004*/ 	.word	0xffffffff
	.align		4
        /*0008*/ 	.word	0x00000000
	.align		4
        /*000c*/ 	.word	0xfffffffe
	.align		4
        /*0010*/ 	.word	0x00000000
	.align		4
        /*0014*/ 	.word	0xfffffffd
	.align		4
        /*0018*/ 	.word	0x00000000
	.align		4
        /*001c*/ 	.word	0xfffffffc


//--------------------- .text.triton_poi_fused_add_5 --------------------------
	.section	.text.triton_poi_fused_add_5,"ax",@progbits
	.align	128
        .global         triton_poi_fused_add_5
        .type           triton_poi_fused_add_5,@function
        .size           triton_poi_fused_add_5,(.L_x_1 - triton_poi_fused_add_5)
        .other          triton_poi_fused_add_5,@"STO_CUDA_ENTRY STV_DEFAULT"
triton_poi_fused_add_5:
.text.triton_poi_fused_add_5:
[----:B------:R-:W0:Y:S01]  /*0000*/  LDC R1, c[0x0][0x28] ;  /* 0x00000a00ff017b82 */ /* 0x000e220000000800 */
[----:B------:R-:W1:Y:S07]  /*0010*/  S2R R0, SR_TID.X ;  /* 0x0000000000007919 */ /* 0x000e6e0000002100 */
[----:B------:R-:W2:Y:S01]  /*0020*/  LDC.64 R6, c[0x0][0x218] ;  /* 0x00008600ff067b82 */ /* 0x000ea20000000a00 */
[----:B------:R-:W-:Y:S01]  /*0030*/  CS2R R14, SRZ ;  /* 0x00000000000e7805 */ /* 0x000fe2000001ff00 */
[----:B------:R-:W-:Y:S01]  /*0040*/  ULDC.64 UR4, c[0x0][0x208] ;  /* 0x0000820000047ab9 */ /* 0x000fe20000000a00 */
[----:B------:R-:W3:Y:S05]  /*0050*/  S2R R13, SR_CTAID.X ;  /* 0x00000000000d7919 */ /* 0x000eea0000002500 */
[----:B------:R-:W4:Y:S08]  /*0060*/  LDC.64 R2, c[0x0][0x210] ;  /* 0x00008400ff027b82 */ /* 0x000f300000000a00 */
[----:B------:R-:W5:Y:S08]  /*0070*/  LDC.64 R8, c[0x0][0x220] ;  /* 0x00008800ff087b82 */ /* 0x000f700000000a00 */
[----:B------:R-:W5:Y:S01]  /*0080*/  LDC.64 R4, c[0x0][0x228] ;  /* 0x00008a00ff047b82 */ /* 0x000f620000000a00 */
[----:B-1----:R-:W-:-:S07]  /*0090*/  LOP3.LUT R0, R0, 0x7f, RZ, 0xc0, !PT ;  /* 0x0000007f00007812 */ /* 0x002fce00078ec0ff */
[----:B------:R-:W1:Y:S01]  /*00a0*/  LDC.64 R10, c[0x0][0x230] ;  /* 0x00008c00ff0a7b82 */ /* 0x000e620000000a00 */
[----:B---3--:R-:W-:Y:S01]  /*00b0*/  LEA R13, R13, R0, 0x7 ;  /* 0x000000000d0d7211 */ /* 0x008fe200078e38ff */
[----:B------:R-:W-:-:S03]  /*00c0*/  HFMA2.MMA R0, -RZ, RZ, 0, 0 ;  /* 0x00000000ff007435 */ /* 0x000fc600000001ff */
[C---:B------:R-:W-:Y:S01]  /*00d0*/  ISETP.GE.AND P0, PT, R13.reuse, 0x90, PT ;  /* 0x000000900d00780c */ /* 0x040fe20003f06270 */
[----:B--2---:R-:W-:Y:S01]  /*00e0*/  IMAD.WIDE R6, R13, 0x4, R6 ;  /* 0x000000040d067825 */ /* 0x004fe200078e0206 */
[----:B------:R-:W-:-:S03]  /*00f0*/  MOV R12, RZ ;  /* 0x000000ff000c7202 */ /* 0x000fc60000000f00 */
[----:B----4-:R-:W-:-:S04]  /*0100*/  IMAD.WIDE R2, R13, 0x4, R2 ;  /* 0x000000040d027825 */ /* 0x010fc800078e0202 */
[----:B-----5:R-:W-:-:S04]  /*0110*/  IMAD.WIDE R8, R13, 0x4, R8 ;  /* 0x000000040d087825 */ /* 0x020fc800078e0208 */
[----:B------:R-:W2:Y:S01]  /*0120*/  @!P0 LDG.E R0, desc[UR4][R6.64] ;  /* 0x0000000406008981 */ /* 0x000ea2000c1e1900 */
[----:B0-----:R-:W-:-:S03]  /*0130*/  IMAD.WIDE R4, R13, 0x4, R4 ;  /* 0x000000040d047825 */ /* 0x001fc600078e0204 */
[----:B------:R-:W2:Y:S01]  /*0140*/  @!P0 LDG.E R15, desc[UR4][R2.64] ;  /* 0x00000004020f8981 */ /* 0x000ea2000c1e1900 */
[----:B-1----:R-:W-:Y:S01]  /*0150*/  IMAD.WIDE R10, R13, 0x4, R10 ;  /* 0x000000040d0a7825 */ /* 0x002fe200078e020a */
[----:B------:R-:W-:Y:S02]  /*0160*/  HFMA2.MMA R13, -RZ, RZ, 0, 0 ;  /* 0x00000000ff0d7435 */ /* 0x000fe400000001ff */
[----:B------:R-:W3:Y:S04]  /*0170*/  @!P0 LDG.E R12, desc[UR4][R8.64] ;  /* 0x00000004080c8981 */ /* 0x000ee8000c1e1900 */
[----:B------:R-:W4:Y:S04]  /*0180*/  @!P0 LDG.E R14, desc[UR4][R4.64] ;  /* 0x00000004040e8981 */ /* 0x000f28000c1e1900 */
[----:B------:R-:W5:Y:S01]  /*0190*/  @!P0 LDG.E R13, desc[UR4][R10.64] ;  /* 0x000000040a0d8981 */ /* 0x000f62000c1e1900 */
[----:B--2---:R-:W-:-:S04]  /*01a0*/  FADD R15, R15, R0 ;  /* 0x000000000f0f7221 */ /* 0x004fc80000000000 */
[----:B---3--:R-:W-:-:S04]  /*01b0*/  FADD R15, R15, R12 ;  /* 0x0000000c0f0f7221 */ /* 0x008fc80000000000 */
[----:B----4-:R-:W-:-:S04]  /*01c0*/  FADD R14, R15, R14 ;  /* 0x0000000e0f0e7221 */ /* 0x010fc80000000000 */
[----:B-----5:R-:W-:Y:S01]  /*01d0*/  FADD R13, R14, R13 ;  /* 0x0000000d0e0d7221 */ /* 0x020fe20000000000 */
[----:B------:R-:W-:Y:S06]  /*01e0*/  @P0 EXIT ;  /* 0x000000000000094d */ /* 0x000fec0003800000 */
[----:B------:R-:W-:Y:S01]  /*01f0*/  STG.E desc[UR4][R2.64], R13 ;  /* 0x0000000d02007986 */ /* 0x000fe2000c101904 */
[----:B------:R-:W-:Y:S05]  /*0200*/  EXIT ;  /* 0x000000000000794d */ /* 0x000fea0003800000 */
.L_x_0:
[----:B------:R-:W-:-:S00]  /*0210*/  BRA `(.L_x_0) ;  /* 0xfffffffc00fc7947 */ /* 0x000fc0000383ffff */
[----:B------:R-:W-:-:S00]  /*0220*/  NOP ;  /* 0x0000000000007918 */ /* 0x000fc00000000000 */
        /* <DEDUP_REMOVED lines=13> */
.L_x_1:


//--------------------- .nv.constant0.triton_poi_fused_add_5 --------------------------
	.section	.nv.constant0.triton_poi_fused_add_5,"a",@progbits
	.sectionflags	@""
	.align	4
.nv.constant0.triton_poi_fused_add_5:
	.zero		572
